	.headerflags	@"EF_CUDA_TEXMODE_UNIFIED EF_CUDA_64BIT_ADDRESS EF_CUDA_ACCELERATORS EF_CUDA_SM90 EF_CUDA_VIRTUAL_SM(EF_CUDA_SM90)"
	.elftype	@"ET_EXEC"


//--------------------- .nv.info                  --------------------------
	.section	.nv.info,"",@"SHT_CUDA_INFO"
	.align	4


	//----- nvinfo : EIATTR_REGCOUNT
	.align		4
        /*0000*/ 	.byte	0x04, 0x2f
        /*0002*/ 	.short	(.L_3 - .L_2)
	.align		4
.L_2:
        /*0004*/ 	.word	index@(triton_poi_fused__native_batch_norm_legit_no_training_39)
        /*0008*/ 	.word	0x00000012


	//----- nvinfo : EIATTR_MIN_STACK_SIZE
	.align		4
.L_3:
        /*000c*/ 	.byte	0x04, 0x12
        /*000e*/ 	.short	(.L_5 - .L_4)
	.align		4
.L_4:
        /*0010*/ 	.word	index@(triton_poi_fused__native_batch_norm_legit_no_training_39)
        /*0014*/ 	.word	0x00000000


	//----- nvinfo : EIATTR_FRAME_SIZE
	.align		4
.L_5:
        /*0018*/ 	.byte	0x04, 0x11
        /*001a*/ 	.short	(.L_7 - .L_6)
	.align		4
.L_6:
        /*001c*/ 	.word	index@(triton_poi_fused__native_batch_norm_legit_no_training_39)
        /*0020*/ 	.word	0x00000000


	//----- nvinfo : EIATTR_MIN_STACK_SIZE
	.align		4
.L_7:
        /*0024*/ 	.byte	0x04, 0x12
        /*0026*/ 	.short	(.L_9 - .L_8)
	.align		4
.L_8:
        /*0028*/ 	.word	index@(triton_poi_fused__native_batch_norm_legit_no_training_39)
        /*002c*/ 	.word	0x00000000
.L_9:


//--------------------- .nv.info.triton_poi_fused__native_batch_norm_legit_no_training_39 --------------------------
	.section	.nv.info.triton_poi_fused__native_batch_norm_legit_no_training_39,"",@"SHT_CUDA_INFO"
	.sectionflags	@""
	.align	4


	//----- nvinfo : EIATTR_CUDA_API_VERSION
	.align		4
        /*0000*/ 	.byte	0x04, 0x37
        /*0002*/ 	.short	(.L_11 - .L_10)
.L_10:
        /*0004*/ 	.word	0x0000007c


	//----- nvinfo : EIATTR_KPARAM_INFO
	.align		4
.L_11:
        /*0008*/ 	.byte	0x04, 0x17
        /*000a*/ 	.short	(.L_13 - .L_12)
.L_12:
        /*000c*/ 	.word	0x00000000
        /*0010*/ 	.short	0x0006
        /*0012*/ 	.short	0x0030
        /*0014*/ 	.byte	0x00, 0xf0, 0x11, 0x00


	//----- nvinfo : EIATTR_KPARAM_INFO
	.align		4
.L_13:
        /*0018*/ 	.byte	0x04, 0x17
        /*001a*/ 	.short	(.L_15 - .L_14)
.L_14:
        /*001c*/ 	.word	0x00000000
        /*0020*/ 	.short	0x0005
        /*0022*/ 	.short	0x0028
        /*0024*/ 	.byte	0x00, 0xf4, 0x21, 0x00


	//----- nvinfo : EIATTR_KPARAM_INFO
	.align		4
.L_15:
        /*0028*/ 	.byte	0x04, 0x17
        /*002a*/ 	.short	(.L_17 - .L_16)
.L_16:
        /*002c*/ 	.word	0x00000000
        /*0030*/ 	.short	0x0004
        /*0032*/ 	.short	0x0020
        /*0034*/ 	.byte	0x00, 0xf4, 0x21, 0x00


	//----- nvinfo : EIATTR_KPARAM_INFO
	.align		4
.L_17:
        /*0038*/ 	.byte	0x04, 0x17
        /*003a*/ 	.short	(.L_19 - .L_18)
.L_18:
        /*003c*/ 	.word	0x00000000
        /*0040*/ 	.short	0x0003
        /*0042*/ 	.short	0x0018
        /*0044*/ 	.byte	0x00, 0xf4, 0x21, 0x00


	//----- nvinfo : EIATTR_KPARAM_INFO
	.align		4
.L_19:
        /*0048*/ 	.byte	0x04, 0x17
        /*004a*/ 	.short	(.L_21 - .L_20)
.L_20:
        /*004c*/ 	.word	0x00000000
        /*0050*/ 	.short	0x0002
        /*0052*/ 	.short	0x0010
        /*0054*/ 	.byte	0x00, 0xf4, 0x21, 0x00


	//----- nvinfo : EIATTR_KPARAM_INFO
	.align		4
.L_21:
        /*0058*/ 	.byte	0x04, 0x17
        /*005a*/ 	.short	(.L_23 - .L_22)
.L_22:
        /*005c*/ 	.word	0x00000000
        /*0060*/ 	.short	0x0001
        /*0062*/ 	.short	0x0008
        /*0064*/ 	.byte	0x00, 0xf4, 0x21, 0x00


	//----- nvinfo : EIATTR_KPARAM_INFO
	.align		4
.L_23:
        /*0068*/ 	.byte	0x04, 0x17
        /*006a*/ 	.short	(.L_25 - .L_24)
.L_24:
        /*006c*/ 	.word	0x00000000
        /*0070*/ 	.short	0x0000
        /*0072*/ 	.short	0x0000
        /*0074*/ 	.byte	0x00, 0xf4, 0x21, 0x00


	//----- nvinfo : EIATTR_SPARSE_MMA_MASK
	.align		4
.L_25:
        /*0078*/ 	.byte	0x03, 0x50
        /*007a*/ 	.short	0x0000


	//----- nvinfo : EIATTR_MAXREG_COUNT
	.align		4
        /*007c*/ 	.byte	0x03, 0x1b
        /*007e*/ 	.short	0x00ff


	//----- nvinfo : EIATTR_EXIT_INSTR_OFFSETS
	.align		4
        /*0080*/ 	.byte	0x04, 0x1c
        /*0082*/ 	.short	(.L_27 - .L_26)


	//   ....[0]....
.L_26:
        /*0084*/ 	.word	0x000002e0


	//   ....[1]....
        /*0088*/ 	.word	0x00000300


	//----- nvinfo : EIATTR_REQNTID
	.align		4
.L_27:
        /*008c*/ 	.byte	0x04, 0x10
        /*008e*/ 	.short	(.L_29 - .L_28)
.L_28:
        /*0090*/ 	.word	0x00000080
        /*0094*/ 	.word	0x00000001
        /*0098*/ 	.word	0x00000001


	//----- nvinfo : EIATTR_CBANK_PARAM_SIZE
	.align		4
.L_29:
        /*009c*/ 	.byte	0x03, 0x19
        /*009e*/ 	.short	0x0034


	//----- nvinfo : EIATTR_PARAM_CBANK
	.align		4
        /*00a0*/ 	.byte	0x04, 0x0a
        /*00a2*/ 	.short	(.L_31 - .L_30)
	.align		4
.L_30:
        /*00a4*/ 	.word	index@(.nv.constant0.triton_poi_fused__native_batch_norm_legit_no_training_39)
        /*00a8*/ 	.short	0x0210
        /*00aa*/ 	.short	0x0034


	//----- nvinfo : EIATTR_SW_WAR
	.align		4
.L_31:
        /*00ac*/ 	.byte	0x04, 0x36
        /*00ae*/ 	.short	(.L_33 - .L_32)
.L_32:
        /*00b0*/ 	.word	0x00000008
.L_33:


//--------------------- .nv.callgraph             --------------------------
	.section	.nv.callgraph,"",@"SHT_CUDA_CALLGRAPH"
	.align	4
	.sectionentsize	8
	.align		4
        /*0000*/ 	.word	0x00000000
	.align		4
        /*0004*/ 	.word	0xffffffff
	.align		4
        /*0008*/ 	.word	0x00000000
	.align		4
        /*000c*/ 	.word	0xfffffffe
	.align		4
        /*0010*/ 	.word	0x00000000
	.align		4
        /*0014*/ 	.word	0xfffffffd
	.align		4
        /*0018*/ 	.word	0x00000000
	.align		4
        /*001c*/ 	.word	0xfffffffc


//--------------------- .nv.constant4             --------------------------
	.section	.nv.constant4,"a",@progbits
	.align	8
	.align		8
.nv.constant4:
        /*0000*/ 	.dword	_$_str
	.align		8
        /*0008*/ 	.dword	_$_str_$_2


//--------------------- .text.triton_poi_fused__native_batch_norm_legit_no_training_39 --------------------------
	.section	.text.triton_poi_fused__native_batch_norm_legit_no_training_39,"ax",@progbits
	.align	128
        .global         triton_poi_fused__native_batch_norm_legit_no_training_39
        .type           triton_poi_fused__native_batch_norm_legit_no_training_39,@function
        .size           triton_poi_fused__native_batch_norm_legit_no_training_39,(.L_x_1 - triton_poi_fused__native_batch_norm_legit_no_training_39)
        .other          triton_poi_fused__native_batch_norm_legit_no_training_39,@"STO_CUDA_ENTRY STV_DEFAULT"
triton_poi_fused__native_batch_norm_legit_no_training_39:
.text.triton_poi_fused__native_batch_norm_legit_no_training_39:
[----:B------:R-:W0:Y:S01]  /*0000*/  LDC R1, c[0x0][0x28] ;  /* 0x00000a00ff017b82 */ /* 0x000e220000000800 */
[----:B------:R-:W1:Y:S07]  /*0010*/  S2R R0, SR_TID.X ;  /* 0x0000000000007919 */ /* 0x000e6e0000002100 */
[----:B------:R-:W2:Y:S01]  /*0020*/  LDC.64 R8, c[0x0][0x220] ;  /* 0x00008800ff087b82 */ /* 0x000ea20000000a00 */
[----:B------:R-:W-:Y:S01]  /*0030*/  HFMA2.MMA R14, -RZ, RZ, 0, 0 ;  /* 0x00000000ff0e7435 */ /* 0x000fe200000001ff */
[----:B------:R-:W-:Y:S01]  /*0040*/  ULDC.64 UR4, c[0x0][0x208] ;  /* 0x0000820000047ab9 */ /* 0x000fe20000000a00 */
[----:B------:R-:W3:Y:S05]  /*0050*/  S2R R3, SR_CTAID.X ;  /* 0x0000000000037919 */ /* 0x000eea0000002500 */
[----:B------:R-:W4:Y:S08]  /*0060*/  LDC.64 R4, c[0x0][0x210] ;  /* 0x00008400ff047b82 */ /* 0x000f300000000a00 */
[----:B------:R-:W5:Y:S08]  /*0070*/  LDC.64 R6, c[0x0][0x218] ;  /* 0x00008600ff067b82 */ /* 0x000f700000000a00 */
[----:B------:R-:W5:Y:S01]  /*0080*/  LDC.64 R10, c[0x0][0x228] ;  /* 0x00008a00ff0a7b82 */ /* 0x000f620000000a00 */
[----:B-1----:R-:W-:-:S07]  /*0090*/  LOP3.LUT R0, R0, 0x7f, RZ, 0xc0, !PT ;  /* 0x0000007f00007812 */ /* 0x002fce00078ec0ff */
[----:B------:R-:W1:Y:S01]  /*00a0*/  LDC.64 R12, c[0x0][0x230] ;  /* 0x00008c00ff0c7b82 */ /* 0x000e620000000a00 */
[----:B---3--:R-:W-:Y:S02]  /*00b0*/  SHF.R.S32.HI R2, RZ, 0x18, R3 ;  /* 0x00000018ff027819 */ /* 0x008fe40000011403 */
[----:B------:R-:W-:Y:S02]  /*00c0*/  LEA R0, R3, R0, 0x7 ;  /* 0x0000000003007211 */ /* 0x000fe400078e38ff */
[----:B------:R-:W-:Y:S02]  /*00d0*/  SGXT R3, R2, 0x1 ;  /* 0x000000010203781a */ /* 0x000fe40000000200 */
[----:B------:R-:W-:Y:S02]  /*00e0*/  ISETP.GE.AND P2, PT, R0, 0x800, PT ;  /* 0x000008000000780c */ /* 0x000fe40003f46270 */
[----:B------:R-:W-:-:S04]  /*00f0*/  LEA.HI R3, R3, R0, RZ, 0x9 ;  /* 0x0000000003037211 */ /* 0x000fc800078f48ff */
[----:B------:R-:W-:-:S04]  /*0100*/  LOP3.LUT R3, R3, 0xfffffe00, RZ, 0xc0, !PT ;  /* 0xfffffe0003037812 */ /* 0x000fc800078ec0ff */
[----:B------:R-:W-:-:S05]  /*0110*/  IADD3 R15, R0, -R3, RZ ;  /* 0x80000003000f7210 */ /* 0x000fca0007ffe0ff */
[----:B--2---:R-:W-:-:S05]  /*0120*/  IMAD.WIDE R8, R15, 0x4, R8 ;  /* 0x000000040f087825 */ /* 0x004fca00078e0208 */
[----:B------:R2:W3:Y:S01]  /*0130*/  @!P2 LDG.E.EL R14, desc[UR4][R8.64] ;  /* 0x00000004080ea981 */ /* 0x0004e2000c2e1900 */
[----:B------:R-:W-:Y:S01]  /*0140*/  CS2R R2, SRZ ;  /* 0x0000000000027805 */ /* 0x000fe2000001ff00 */
[----:B----4-:R-:W-:-:S04]  /*0150*/  IMAD.WIDE R4, R0, 0x4, R4 ;  /* 0x0000000400047825 */ /* 0x010fc800078e0204 */
[C---:B-----5:R-:W-:Y:S01]  /*0160*/  IMAD.WIDE R6, R15.reuse, 0x4, R6 ;  /* 0x000000040f067825 */ /* 0x060fe200078e0206 */
[----:B------:R4:W5:Y:S03]  /*0170*/  @!P2 LDG.E R2, desc[UR4][R4.64] ;  /* 0x000000040402a981 */ /* 0x000966000c1e1900 */
[C---:B0-2---:R-:W-:Y:S01]  /*0180*/  IMAD.WIDE R8, R15.reuse, 0x4, R10 ;  /* 0x000000040f087825 */ /* 0x045fe200078e020a */
[----:B------:R0:W5:Y:S03]  /*0190*/  @!P2 LDG.E.EL R3, desc[UR4][R6.64] ;  /* 0x000000040603a981 */ /* 0x000166000c2e1900 */
[----:B-1----:R-:W-:Y:S01]  /*01a0*/  IMAD.WIDE R10, R15, 0x4, R12 ;  /* 0x000000040f0a7825 */ /* 0x002fe200078e020c */
[----:B------:R-:W-:Y:S01]  /*01b0*/  CS2R R12, SRZ ;  /* 0x00000000000c7805 */ /* 0x000fe2000001ff00 */
[----:B----4-:R-:W1:Y:S05]  /*01c0*/  LDC.64 R4, c[0x0][0x238] ;  /* 0x00008e00ff047b82 */ /* 0x010e6a0000000a00 */
[----:B------:R-:W2:Y:S04]  /*01d0*/  @!P2 LDG.E.EL R12, desc[UR4][R8.64] ;  /* 0x00000004080ca981 */ /* 0x000ea8000c2e1900 */
[----:B------:R-:W2:Y:S01]  /*01e0*/  @!P2 LDG.E.EL R13, desc[UR4][R10.64] ;  /* 0x000000040a0da981 */ /* 0x000ea2000c2e1900 */
[----:B0-----:R-:W-:Y:S01]  /*01f0*/  MOV R6, 0x3e800000 ;  /* 0x3e80000000067802 */ /* 0x001fe20000000f00 */
[----:B---3--:R-:W-:-:S04]  /*0200*/  FADD R14, R14, 0.0010000000474974513054 ;  /* 0x3a83126f0e0e7421 */ /* 0x008fc80000000000 */
[----:B------:R-:W0:Y:S01]  /*0210*/  MUFU.SQRT R15, R14 ;  /* 0x0000000e000f7308 */ /* 0x000e220000002000 */
[----:B-----5:R-:W-:Y:S01]  /*0220*/  FADD R2, -R3, R2 ;  /* 0x0000000203027221 */ /* 0x020fe20000000100 */
[C---:B0-----:R-:W-:Y:S02]  /*0230*/  FSETP.GT.AND P0, PT, R15.reuse, 8.50705917302346158658e+37, PT ;  /* 0x7e8000000f00780b */ /* 0x041fe40003f04000 */
[----:B------:R-:W-:Y:S02]  /*0240*/  FSETP.GEU.AND P1, PT, R15, 1.175494350822287508e-38, PT ;  /* 0x008000000f00780b */ /* 0x000fe40003f2e000 */
[----:B------:R-:W-:-:S09]  /*0250*/  FSEL R6, R6, 1, P0 ;  /* 0x3f80000006067808 */ /* 0x000fd20000000000 */
[----:B------:R-:W-:Y:S02]  /*0260*/  @P0 FMUL R15, R15, 0.25 ;  /* 0x3e8000000f0f0820 */ /* 0x000fe40000400000 */
[----:B------:R-:W-:Y:S02]  /*0270*/  @!P1 FMUL R6, R6, 16777216 ;  /* 0x4b80000006069820 */ /* 0x000fe40000400000 */
[----:B------:R-:W-:-:S06]  /*0280*/  @!P1 FMUL R15, R15, 16777216 ;  /* 0x4b8000000f0f9820 */ /* 0x000fcc0000400000 */
[----:B------:R-:W0:Y:S02]  /*0290*/  MUFU.RCP R15, R15 ;  /* 0x0000000f000f7308 */ /* 0x000e240000001000 */
[----:B0-----:R-:W-:-:S04]  /*02a0*/  FMUL R3, R15, R6 ;  /* 0x000000060f037220 */ /* 0x001fc80000400000 */
[----:B------:R-:W-:Y:S01]  /*02b0*/  FMUL R6, R2, R3 ;  /* 0x0000000302067220 */ /* 0x000fe20000400000 */
[----:B-1----:R-:W-:-:S04]  /*02c0*/  IMAD.WIDE R2, R0, 0x4, R4 ;  /* 0x0000000400027825 */ /* 0x002fc800078e0204 */
[----:B--2---:R-:W-:Y:S01]  /*02d0*/  FFMA R13, R6, R12, R13 ;  /* 0x0000000c060d7223 */ /* 0x004fe2000000000d */
[----:B------:R-:W-:Y:S06]  /*02e0*/  @P2 EXIT ;  /* 0x000000000000294d */ /* 0x000fec0003800000 */
[----:B------:R-:W-:Y:S01]  /*02f0*/  STG.E desc[UR4][R2.64], R13 ;  /* 0x0000000d02007986 */ /* 0x000fe2000c101904 */
[----:B------:R-:W-:Y:S05]  /*0300*/  EXIT ;  /* 0x000000000000794d */ /* 0x000fea0003800000 */
.L_x_0:
[----:B------:R-:W-:-:S00]  /*0310*/  BRA `(.L_x_0) ;  /* 0xfffffffc00fc7947 */ /* 0x000fc0000383ffff */
[----:B------:R-:W-:-:S00]  /*0320*/  NOP ;  /* 0x0000000000007918 */ /* 0x000fc00000000000 */
        /* <DEDUP_REMOVED lines=13> */
.L_x_1:


//--------------------- .nv.global.init           --------------------------
	.section	.nv.global.init,"aw",@progbits
.nv.global.init:
	.type		_$_str,@object
	.size		_$_str,(_$_str_$_2 - _$_str)
_$_str:
        /*0000*/ 	.byte	0x5f, 0x5f, 0x43, 0x55, 0x44, 0x41, 0x5f, 0x46, 0x54, 0x5a, 0x00
	.type		_$_str_$_2,@object
	.size		_$_str_$_2,(.L_1 - _$_str_$_2)
_$_str_$_2:
        /*000b*/ 	.byte	0x5f, 0x5f, 0x43, 0x55, 0x44, 0x41, 0x5f, 0x50, 0x52, 0x45, 0x43, 0x5f, 0x53, 0x51, 0x52, 0x54
        /*001b*/ 	.byte	0x00
.L_1:


//--------------------- .nv.constant0.triton_poi_fused__native_batch_norm_legit_no_training_39 --------------------------
	.section	.nv.constant0.triton_poi_fused__native_batch_norm_legit_no_training_39,"a",@progbits
	.sectionflags	@""
	.align	4
.nv.constant0.triton_poi_fused__native_batch_norm_legit_no_training_39:
	.zero		580
